//
// Generated by NVIDIA NVVM Compiler
//
// Compiler Build ID: CL-36424714
// Cuda compilation tools, release 13.0, V13.0.88
// Based on NVVM 20.0.0
//

.version 9.0
.target sm_100
.address_size 64

	// .globl	_Z10dVos_i_GPUffffffffffibP6float4Pf

.visible .entry _Z10dVos_i_GPUffffffffffibP6float4Pf(
	.param .f32 _Z10dVos_i_GPUffffffffffibP6float4Pf_param_0,
	.param .f32 _Z10dVos_i_GPUffffffffffibP6float4Pf_param_1,
	.param .f32 _Z10dVos_i_GPUffffffffffibP6float4Pf_param_2,
	.param .f32 _Z10dVos_i_GPUffffffffffibP6float4Pf_param_3,
	.param .f32 _Z10dVos_i_GPUffffffffffibP6float4Pf_param_4,
	.param .f32 _Z10dVos_i_GPUffffffffffibP6float4Pf_param_5,
	.param .f32 _Z10dVos_i_GPUffffffffffibP6float4Pf_param_6,
	.param .f32 _Z10dVos_i_GPUffffffffffibP6float4Pf_param_7,
	.param .f32 _Z10dVos_i_GPUffffffffffibP6float4Pf_param_8,
	.param .f32 _Z10dVos_i_GPUffffffffffibP6float4Pf_param_9,
	.param .u32 _Z10dVos_i_GPUffffffffffibP6float4Pf_param_10,
	.param .u8 _Z10dVos_i_GPUffffffffffibP6float4Pf_param_11,
	.param .u64 .ptr .align 1 _Z10dVos_i_GPUffffffffffibP6float4Pf_param_12,
	.param .u64 .ptr .align 1 _Z10dVos_i_GPUffffffffffibP6float4Pf_param_13
)
{
	.reg .pred 	%p<2>;
	.reg .b32 	%r<6>;
	.reg .b32 	%f<36>;
	.reg .b64 	%rd<9>;

	ld.param.f32 	%f1, [_Z10dVos_i_GPUffffffffffibP6float4Pf_param_0];
	ld.param.f32 	%f2, [_Z10dVos_i_GPUffffffffffibP6float4Pf_param_1];
	ld.param.f32 	%f3, [_Z10dVos_i_GPUffffffffffibP6float4Pf_param_2];
	ld.param.f32 	%f4, [_Z10dVos_i_GPUffffffffffibP6float4Pf_param_3];
	ld.param.f32 	%f5, [_Z10dVos_i_GPUffffffffffibP6float4Pf_param_4];
	ld.param.f32 	%f6, [_Z10dVos_i_GPUffffffffffibP6float4Pf_param_5];
	ld.param.f32 	%f7, [_Z10dVos_i_GPUffffffffffibP6float4Pf_param_6];
	ld.param.f32 	%f8, [_Z10dVos_i_GPUffffffffffibP6float4Pf_param_7];
	ld.param.f32 	%f9, [_Z10dVos_i_GPUffffffffffibP6float4Pf_param_8];
	ld.param.f32 	%f10, [_Z10dVos_i_GPUffffffffffibP6float4Pf_param_9];
	ld.param.u32 	%r2, [_Z10dVos_i_GPUffffffffffibP6float4Pf_param_10];
	ld.param.u64 	%rd1, [_Z10dVos_i_GPUffffffffffibP6float4Pf_param_12];
	ld.param.u64 	%rd2, [_Z10dVos_i_GPUffffffffffibP6float4Pf_param_13];
	mov.u32 	%r3, %ctaid.x;
	mov.u32 	%r4, %ntid.x;
	mov.u32 	%r5, %tid.x;
	mad.lo.s32 	%r1, %r3, %r4, %r5;
	setp.ge.u32 	%p1, %r1, %r2;
	@%p1 bra 	$L__BB0_2;
	cvta.to.global.u64 	%rd3, %rd1;
	cvta.to.global.u64 	%rd4, %rd2;
	mul.wide.u32 	%rd5, %r1, 16;
	add.s64 	%rd6, %rd3, %rd5;
	ld.global.v4.f32 	{%f11, %f12, %f13, %f14}, [%rd6];
	sub.f32 	%f15, %f1, %f11;
	mul.f32 	%f16, %f8, %f15;
	cvt.rni.f32.f32 	%f17, %f16;
	mul.f32 	%f18, %f5, %f17;
	sub.f32 	%f19, %f15, %f18;
	sub.f32 	%f20, %f2, %f12;
	mul.f32 	%f21, %f9, %f20;
	cvt.rni.f32.f32 	%f22, %f21;
	mul.f32 	%f23, %f6, %f22;
	sub.f32 	%f24, %f20, %f23;
	sub.f32 	%f25, %f3, %f13;
	mul.f32 	%f26, %f10, %f25;
	cvt.rni.f32.f32 	%f27, %f26;
	mul.f32 	%f28, %f7, %f27;
	sub.f32 	%f29, %f25, %f28;
	mul.f32 	%f30, %f24, %f24;
	fma.rn.f32 	%f31, %f19, %f19, %f30;
	fma.rn.f32 	%f32, %f29, %f29, %f31;
	rsqrt.approx.f32 	%f33, %f32;
	mul.f32 	%f34, %f14, %f33;
	mul.f32 	%f35, %f4, %f34;
	mul.wide.u32 	%rd7, %r1, 4;
	add.s64 	%rd8, %rd4, %rd7;
	st.global.f32 	[%rd8], %f35;
$L__BB0_2:
	bar.sync 	0;
	ret;

}


// ===== COMPILED SASS (sm_100) =====

	.target	sm_100

	.elftype	@"ET_EXEC"


//--------------------- .note.nv.tkinfo           --------------------------
	.section	.note.nv.tkinfo,"",@"SHT_NOTE"
	.sectionflags	@"SHF_NOTE_NV_TKINFO"
	.tkinfo
        /*0018*/ 	.word	0x00000002
        /*0030*/ 	.string	""
        /*0030*/ 	.string	"ptxas"
        /*0030*/ 	.string	"Cuda compilation tools, release 13.0, V13.0.88"
        /*0030*/ 	.string	"Build cuda_13.0.r13.0/compiler.36424714_0"
        /*0030*/ 	.string	"-arch sm_100 -m 64 "



//--------------------- .note.nv.cuinfo           --------------------------
	.section	.note.nv.cuinfo,"",@"SHT_NOTE"
	.sectionflags	@"SHF_NOTE_NV_CUINFO"
        /*0018*/ 	.short	0x0002
        /*001a*/ 	.short	0x0064
        /*001c*/ 	.short	0x0082
	.zero		2


//--------------------- .nv.info                  --------------------------
	.section	.nv.info,"",@"SHT_CUDA_INFO"
	.align	4


	//----- nvinfo : EIATTR_REGCOUNT
	.align		4
        /*0000*/ 	.byte	0x04, 0x2f
        /*0002*/ 	.short	(.L_1 - .L_0)
	.align		4
.L_0:
        /*0004*/ 	.word	index@(_Z10dVos_i_GPUffffffffffibP6float4Pf)
        /*0008*/ 	.word	0x0000000e


	//----- nvinfo : EIATTR_FRAME_SIZE
	.align		4
.L_1:
        /*000c*/ 	.byte	0x04, 0x11
        /*000e*/ 	.short	(.L_3 - .L_2)
	.align		4
.L_2:
        /*0010*/ 	.word	index@(_Z10dVos_i_GPUffffffffffibP6float4Pf)
        /*0014*/ 	.word	0x00000000


	//----- nvinfo : EIATTR_MIN_STACK_SIZE
	.align		4
.L_3:
        /*0018*/ 	.byte	0x04, 0x12
        /*001a*/ 	.short	(.L_5 - .L_4)
	.align		4
.L_4:
        /*001c*/ 	.word	index@(_Z10dVos_i_GPUffffffffffibP6float4Pf)
        /*0020*/ 	.word	0x00000000
.L_5:


//--------------------- .nv.compat                --------------------------
	.section	.nv.compat,"",@"SHT_CUDA_COMPAT_INFO"
	.align	4
        /*0000*/ 	.byte	0x02, 0x09, 0x00, 0x00, 0x02, 0x02, 0x01, 0x00, 0x02, 0x05, 0x05, 0x00, 0x03, 0x07, 0x01, 0x01
        /*0010*/ 	.byte	0x02, 0x03, 0x00, 0x00, 0x02, 0x06, 0x01, 0x00, 0x04, 0x0b, 0x08, 0x00, 0x01, 0x00, 0x00, 0x00
        /*0020*/ 	.byte	0x00, 0x00, 0x00, 0x00


//--------------------- .nv.info._Z10dVos_i_GPUffffffffffibP6float4Pf --------------------------
	.section	.nv.info._Z10dVos_i_GPUffffffffffibP6float4Pf,"",@"SHT_CUDA_INFO"
	.sectionflags	@""
	.align	4


	//----- nvinfo : EIATTR_CUDA_API_VERSION
	.align		4
        /*0000*/ 	.byte	0x04, 0x37
        /*0002*/ 	.short	(.L_7 - .L_6)
.L_6:
        /*0004*/ 	.word	0x00000082


	//----- nvinfo : EIATTR_KPARAM_INFO
	.align		4
.L_7:
        /*0008*/ 	.byte	0x04, 0x17
        /*000a*/ 	.short	(.L_9 - .L_8)
.L_8:
        /*000c*/ 	.word	0x00000000
        /*0010*/ 	.short	0x000d
        /*0012*/ 	.short	0x0038
        /*0014*/ 	.byte	0x00, 0xf5, 0x21, 0x00


	//----- nvinfo : EIATTR_KPARAM_INFO
	.align		4
.L_9:
        /*0018*/ 	.byte	0x04, 0x17
        /*001a*/ 	.short	(.L_11 - .L_10)
.L_10:
        /*001c*/ 	.word	0x00000000
        /*0020*/ 	.short	0x000c
        /*0022*/ 	.short	0x0030
        /*0024*/ 	.byte	0x00, 0xf5, 0x21, 0x00


	//----- nvinfo : EIATTR_KPARAM_INFO
	.align		4
.L_11:
        /*0028*/ 	.byte	0x04, 0x17
        /*002a*/ 	.short	(.L_13 - .L_12)
.L_12:
        /*002c*/ 	.word	0x00000000
        /*0030*/ 	.short	0x000b
        /*0032*/ 	.short	0x002c
        /*0034*/ 	.byte	0x00, 0xf0, 0x05, 0x00


	//----- nvinfo : EIATTR_KPARAM_INFO
	.align		4
.L_13:
        /*0038*/ 	.byte	0x04, 0x17
        /*003a*/ 	.short	(.L_15 - .L_14)
.L_14:
        /*003c*/ 	.word	0x00000000
        /*0040*/ 	.short	0x000a
        /*0042*/ 	.short	0x0028
        /*0044*/ 	.byte	0x00, 0xf0, 0x11, 0x00


	//----- nvinfo : EIATTR_KPARAM_INFO
	.align		4
.L_15:
        /*0048*/ 	.byte	0x04, 0x17
        /*004a*/ 	.short	(.L_17 - .L_16)
.L_16:
        /*004c*/ 	.word	0x00000000
        /*0050*/ 	.short	0x0009
        /*0052*/ 	.short	0x0024
        /*0054*/ 	.byte	0x00, 0xf0, 0x11, 0x00


	//----- nvinfo : EIATTR_KPARAM_INFO
	.align		4
.L_17:
        /*0058*/ 	.byte	0x04, 0x17
        /*005a*/ 	.short	(.L_19 - .L_18)
.L_18:
        /*005c*/ 	.word	0x00000000
        /*0060*/ 	.short	0x0008
        /*0062*/ 	.short	0x0020
        /*0064*/ 	.byte	0x00, 0xf0, 0x11, 0x00


	//----- nvinfo : EIATTR_KPARAM_INFO
	.align		4
.L_19:
        /*0068*/ 	.byte	0x04, 0x17
        /*006a*/ 	.short	(.L_21 - .L_20)
.L_20:
        /*006c*/ 	.word	0x00000000
        /*0070*/ 	.short	0x0007
        /*0072*/ 	.short	0x001c
        /*0074*/ 	.byte	0x00, 0xf0, 0x11, 0x00


	//----- nvinfo : EIATTR_KPARAM_INFO
	.align		4
.L_21:
        /*0078*/ 	.byte	0x04, 0x17
        /*007a*/ 	.short	(.L_23 - .L_22)
.L_22:
        /*007c*/ 	.word	0x00000000
        /*0080*/ 	.short	0x0006
        /*0082*/ 	.short	0x0018
        /*0084*/ 	.byte	0x00, 0xf0, 0x11, 0x00


	//----- nvinfo : EIATTR_KPARAM_INFO
	.align		4
.L_23:
        /*0088*/ 	.byte	0x04, 0x17
        /*008a*/ 	.short	(.L_25 - .L_24)
.L_24:
        /*008c*/ 	.word	0x00000000
        /*0090*/ 	.short	0x0005
        /*0092*/ 	.short	0x0014
        /*0094*/ 	.byte	0x00, 0xf0, 0x11, 0x00


	//----- nvinfo : EIATTR_KPARAM_INFO
	.align		4
.L_25:
        /*0098*/ 	.byte	0x04, 0x17
        /*009a*/ 	.short	(.L_27 - .L_26)
.L_26:
        /*009c*/ 	.word	0x00000000
        /*00a0*/ 	.short	0x0004
        /*00a2*/ 	.short	0x0010
        /*00a4*/ 	.byte	0x00, 0xf0, 0x11, 0x00


	//----- nvinfo : EIATTR_KPARAM_INFO
	.align		4
.L_27:
        /*00a8*/ 	.byte	0x04, 0x17
        /*00aa*/ 	.short	(.L_29 - .L_28)
.L_28:
        /*00ac*/ 	.word	0x00000000
        /*00b0*/ 	.short	0x0003
        /*00b2*/ 	.short	0x000c
        /*00b4*/ 	.byte	0x00, 0xf0, 0x11, 0x00


	//----- nvinfo : EIATTR_KPARAM_INFO
	.align		4
.L_29:
        /*00b8*/ 	.byte	0x04, 0x17
        /*00ba*/ 	.short	(.L_31 - .L_30)
.L_30:
        /*00bc*/ 	.word	0x00000000
        /*00c0*/ 	.short	0x0002
        /*00c2*/ 	.short	0x0008
        /*00c4*/ 	.byte	0x00, 0xf0, 0x11, 0x00


	//----- nvinfo : EIATTR_KPARAM_INFO
	.align		4
.L_31:
        /*00c8*/ 	.byte	0x04, 0x17
        /*00ca*/ 	.short	(.L_33 - .L_32)
.L_32:
        /*00cc*/ 	.word	0x00000000
        /*00d0*/ 	.short	0x0001
        /*00d2*/ 	.short	0x0004
        /*00d4*/ 	.byte	0x00, 0xf0, 0x11, 0x00


	//----- nvinfo : EIATTR_KPARAM_INFO
	.align		4
.L_33:
        /*00d8*/ 	.byte	0x04, 0x17
        /*00da*/ 	.short	(.L_35 - .L_34)
.L_34:
        /*00dc*/ 	.word	0x00000000
        /*00e0*/ 	.short	0x0000
        /*00e2*/ 	.short	0x0000
        /*00e4*/ 	.byte	0x00, 0xf0, 0x11, 0x00


	//----- nvinfo : EIATTR_SPARSE_MMA_MASK
	.align		4
.L_35:
        /*00e8*/ 	.byte	0x03, 0x50
        /*00ea*/ 	.short	0x0000


	//----- nvinfo : EIATTR_MAXREG_COUNT
	.align		4
        /*00ec*/ 	.byte	0x03, 0x1b
        /*00ee*/ 	.short	0x00ff


	//----- nvinfo : EIATTR_NUM_BARRIERS
	.align		4
        /*00f0*/ 	.byte	0x02, 0x4c
        /*00f2*/ 	.byte	0x01
	.zero		1


	//----- nvinfo : EIATTR_MERCURY_ISA_VERSION
	.align		4
        /*00f4*/ 	.byte	0x03, 0x5f
        /*00f6*/ 	.short	0x0101


	//----- nvinfo : EIATTR_VRC_CTA_INIT_COUNT
	.align		4
        /*00f8*/ 	.byte	0x02, 0x4a
	.zero		1
	.zero		1


	//----- nvinfo : EIATTR_EXIT_INSTR_OFFSETS
	.align		4
        /*00fc*/ 	.byte	0x04, 0x1c
        /*00fe*/ 	.short	(.L_37 - .L_36)


	//   ....[0]....
.L_36:
        /*0100*/ 	.word	0x000002a0


	//----- nvinfo : EIATTR_CRS_STACK_SIZE
	.align		4
.L_37:
        /*0104*/ 	.byte	0x04, 0x1e
        /*0106*/ 	.short	(.L_39 - .L_38)
.L_38:
        /*0108*/ 	.word	0x00000000


	//----- nvinfo : EIATTR_CBANK_PARAM_SIZE
	.align		4
.L_39:
        /*010c*/ 	.byte	0x03, 0x19
        /*010e*/ 	.short	0x0040


	//----- nvinfo : EIATTR_PARAM_CBANK
	.align		4
        /*0110*/ 	.byte	0x04, 0x0a
        /*0112*/ 	.short	(.L_41 - .L_40)
	.align		4
.L_40:
        /*0114*/ 	.word	index@(.nv.constant0._Z10dVos_i_GPUffffffffffibP6float4Pf)
        /*0118*/ 	.short	0x0380
        /*011a*/ 	.short	0x0040


	//----- nvinfo : EIATTR_SW_WAR
	.align		4
.L_41:
        /*011c*/ 	.byte	0x04, 0x36
        /*011e*/ 	.short	(.L_43 - .L_42)
.L_42:
        /*0120*/ 	.word	0x00000008
.L_43:


//--------------------- .nv.callgraph             --------------------------
	.section	.nv.callgraph,"",@"SHT_CUDA_CALLGRAPH"
	.align	4
	.sectionentsize	8
	.align		4
        /*0000*/ 	.word	0x00000000
	.align		4
        /*0004*/ 	.word	0xffffffff
	.align		4
        /*0008*/ 	.word	0x00000000
	.align		4
        /*000c*/ 	.word	0xfffffffe
	.align		4
        /*0010*/ 	.word	0x00000000
	.align		4
        /*0014*/ 	.word	0xfffffffd
	.align		4
        /*0018*/ 	.word	0x00000000
	.align		4
        /*001c*/ 	.word	0xfffffffc


//--------------------- .text._Z10dVos_i_GPUffffffffffibP6float4Pf --------------------------
	.section	.text._Z10dVos_i_GPUffffffffffibP6float4Pf,"ax",@progbits
	.align	128
        .global         _Z10dVos_i_GPUffffffffffibP6float4Pf
        .type           _Z10dVos_i_GPUffffffffffibP6float4Pf,@function
        .size           _Z10dVos_i_GPUffffffffffibP6float4Pf,(.L_x_3 - _Z10dVos_i_GPUffffffffffibP6float4Pf)
        .other          _Z10dVos_i_GPUffffffffffibP6float4Pf,@"STO_CUDA_ENTRY STV_DEFAULT"
_Z10dVos_i_GPUffffffffffibP6float4Pf:
.text._Z10dVos_i_GPUffffffffffibP6float4Pf:
[----:B------:R-:W-:Y:S01]  /*0000*/  LDC R1, c[0x0][0x37c] ;  /* 0x0000df00ff017b82 */ /* 0x000fe20000000800 */
[----:B------:R-:W0:Y:S07]  /*0010*/  S2R R0, SR_TID.X ;  /* 0x0000000000007919 */ /* 0x000e2e0000002100 */
[----:B------:R-:W0:Y:S01]  /*0020*/  S2UR UR4, SR_CTAID.X ;  /* 0x00000000000479c3 */ /* 0x000e220000002500 */
[----:B------:R-:W1:Y:S01]  /*0030*/  LDCU UR5, c[0x0][0x3a8] ;  /* 0x00007500ff0577ac */ /* 0x000e620008000800 */
[----:B------:R-:W-:Y:S06]  /*0040*/  BSSY.RECONVERGENT B0, `(.L_x_0) ;  /* 0x0000024000007945 */ /* 0x000fec0003800200 */
[----:B------:R-:W0:Y:S02]  /*0050*/  LDC R9, c[0x0][0x360] ;  /* 0x0000d800ff097b82 */ /* 0x000e240000000800 */
[----:B0-----:R-:W-:-:S05]  /*0060*/  IMAD R9, R9, UR4, R0 ;  /* 0x0000000409097c24 */ /* 0x001fca000f8e0200 */
[----:B-1----:R-:W-:-:S13]  /*0070*/  ISETP.GE.U32.AND P0, PT, R9, UR5, PT ;  /* 0x0000000509007c0c */ /* 0x002fda000bf06070 */
[----:B------:R-:W-:Y:S05]  /*0080*/  @P0 BRA `(.L_x_1) ;  /* 0x00000000007c0947 */ /* 0x000fea0003800000 */
[----:B------:R-:W0:Y:S01]  /*0090*/  LDC.64 R4, c[0x0][0x3b0] ;  /* 0x0000ec00ff047b82 */ /* 0x000e220000000a00 */
[----:B------:R-:W1:Y:S01]  /*00a0*/  LDCU.64 UR4, c[0x0][0x358] ;  /* 0x00006b00ff0477ac */ /* 0x000e620008000a00 */
[----:B------:R-:W2:Y:S01]  /*00b0*/  LDCU.128 UR8, c[0x0][0x380] ;  /* 0x00007000ff0877ac */ /* 0x000ea20008000c00 */
[----:B------:R-:W3:Y:S01]  /*00c0*/  LDCU.64 UR6, c[0x0][0x3a0] ;  /* 0x00007400ff0677ac */ /* 0x000ee20008000a00 */
[----:B------:R-:W4:Y:S01]  /*00d0*/  LDCU.128 UR12, c[0x0][0x390] ;  /* 0x00007200ff0c77ac */ /* 0x000f220008000c00 */
[----:B0-----:R-:W-:-:S06]  /*00e0*/  IMAD.WIDE.U32 R4, R9, 0x10, R4 ;  /* 0x0000001009047825 */ /* 0x001fcc00078e0004 */
[----:B-1----:R-:W2:Y:S02]  /*00f0*/  LDG.E.128 R4, desc[UR4][R4.64] ;  /* 0x0000000404047981 */ /* 0x002ea4000c1e1d00 */
[----:B--2---:R-:W-:Y:S01]  /*0100*/  FADD R8, -R5, UR9 ;  /* 0x0000000905087e21 */ /* 0x004fe20008000100 */
[----:B------:R-:W-:Y:S01]  /*0110*/  FADD R0, -R4, UR8 ;  /* 0x0000000804007e21 */ /* 0x000fe20008000100 */
[----:B------:R-:W-:Y:S02]  /*0120*/  FADD R6, -R6, UR10 ;  /* 0x0000000a06067e21 */ /* 0x000fe40008000100 */
[----:B---3--:R-:W-:Y:S01]  /*0130*/  FMUL R10, R8, UR6 ;  /* 0x00000006080a7c20 */ /* 0x008fe20008400000 */
[----:B----4-:R-:W-:Y:S01]  /*0140*/  FMUL R2, R0, UR15 ;  /* 0x0000000f00027c20 */ /* 0x010fe20008400000 */
[----:B------:R-:W-:Y:S02]  /*0150*/  FMUL R4, R6, UR7 ;  /* 0x0000000706047c20 */ /* 0x000fe40008400000 */
[----:B------:R-:W0:Y:S08]  /*0160*/  FRND R11, R10 ;  /* 0x0000000a000b7307 */ /* 0x000e300000201000 */
[----:B------:R-:W1:Y:S01]  /*0170*/  FRND R3, R2 ;  /* 0x0000000200037307 */ /* 0x000e620000201000 */
[----:B0-----:R-:W-:-:S07]  /*0180*/  FFMA R11, -R11, UR13, R8 ;  /* 0x0000000d0b0b7c23 */ /* 0x001fce0008000108 */
[----:B------:R-:W0:Y:S01]  /*0190*/  FRND R5, R4 ;  /* 0x0000000400057307 */ /* 0x000e220000201000 */
[----:B-1----:R-:W-:Y:S01]  /*01a0*/  FFMA R3, -R3, UR12, R0 ;  /* 0x0000000c03037c23 */ /* 0x002fe20008000100 */
[----:B------:R-:W-:-:S04]  /*01b0*/  FMUL R0, R11, R11 ;  /* 0x0000000b0b007220 */ /* 0x000fc80000400000 */
[----:B------:R-:W-:Y:S02]  /*01c0*/  FFMA R0, R3, R3, R0 ;  /* 0x0000000303007223 */ /* 0x000fe40000000000 */
[----:B------:R-:W1:Y:S01]  /*01d0*/  LDC.64 R2, c[0x0][0x3b8] ;  /* 0x0000ee00ff027b82 */ /* 0x000e620000000a00 */
[----:B0-----:R-:W-:-:S04]  /*01e0*/  FFMA R5, -R5, UR14, R6 ;  /* 0x0000000e05057c23 */ /* 0x001fc80008000106 */
[----:B------:R-:W-:-:S05]  /*01f0*/  FFMA R0, R5, R5, R0 ;  /* 0x0000000505007223 */ /* 0x000fca0000000000 */
[----:B------:R-:W-:-:S13]  /*0200*/  FSETP.GEU.AND P0, PT, |R0|, 1.175494350822287508e-38, PT ;  /* 0x008000000000780b */ /* 0x000fda0003f0e200 */
[----:B------:R-:W-:Y:S01]  /*0210*/  @!P0 FMUL R0, R0, 16777216 ;  /* 0x4b80000000008820 */ /* 0x000fe20000400000 */
[----:B-1----:R-:W-:-:S03]  /*0220*/  IMAD.WIDE.U32 R2, R9, 0x4, R2 ;  /* 0x0000000409027825 */ /* 0x002fc600078e0002 */
[----:B------:R-:W0:Y:S02]  /*0230*/  MUFU.RSQ R6, R0 ;  /* 0x0000000000067308 */ /* 0x000e240000001400 */
[----:B0-----:R-:W-:-:S04]  /*0240*/  @!P0 FMUL R6, R6, 4096 ;  /* 0x4580000006068820 */ /* 0x001fc80000400000 */
[----:B------:R-:W-:-:S04]  /*0250*/  FMUL R7, R7, R6 ;  /* 0x0000000607077220 */ /* 0x000fc80000400000 */
[----:B------:R-:W-:-:S05]  /*0260*/  FMUL R7, R7, UR11 ;  /* 0x0000000b07077c20 */ /* 0x000fca0008400000 */
[----:B------:R0:W-:Y:S02]  /*0270*/  STG.E desc[UR4][R2.64], R7 ;  /* 0x0000000702007986 */ /* 0x0001e4000c101904 */
.L_x_1:
[----:B------:R-:W-:Y:S05]  /*0280*/  BSYNC.RECONVERGENT B0 ;  /* 0x0000000000007941 */ /* 0x000fea0003800200 */
.L_x_0:
[----:B------:R-:W-:Y:S06]  /*0290*/  BAR.SYNC.DEFER_BLOCKING 0x0 ;  /* 0x0000000000007b1d */ /* 0x000fec0000010000 */
[----:B------:R-:W-:Y:S05]  /*02a0*/  EXIT ;  /* 0x000000000000794d */ /* 0x000fea0003800000 */
.L_x_2:
[----:B------:R-:W-:-:S00]  /*02b0*/  BRA `(.L_x_2) ;  /* 0xfffffffc00fc7947 */ /* 0x000fc0000383ffff */
[----:B------:R-:W-:-:S00]  /*02c0*/  NOP ;  /* 0x0000000000007918 */ /* 0x000fc00000000000 */
        /* <DEDUP_REMOVED lines=11> */
.L_x_3:


//--------------------- .nv.shared.reserved.0     --------------------------
	.section	.nv.shared.reserved.0,"aw",@nobits
	.weak		__nv_reservedSMEM_offset_0_alias
	.size		__nv_reservedSMEM_offset_0_alias, 0, 64
	.other		__nv_reservedSMEM_offset_0_alias,@"STO_CUDA_RESERVED_SHARED STV_DEFAULT"
__nv_reservedSMEM_offset_0_alias:
	.zero		0
	.zero		64


//--------------------- .nv.constant0._Z10dVos_i_GPUffffffffffibP6float4Pf --------------------------
	.section	.nv.constant0._Z10dVos_i_GPUffffffffffibP6float4Pf,"a",@progbits
	.sectionflags	@""
	.align	4
.nv.constant0._Z10dVos_i_GPUffffffffffibP6float4Pf:
	.zero		960


//--------------------- SYMBOLS --------------------------

	.type		.nv.reservedSmem.offset0,@object
	.size		.nv.reservedSmem.offset0,0x4
